//
// Generated by NVIDIA NVVM Compiler
//
// Compiler Build ID: CL-36424714
// Cuda compilation tools, release 13.0, V13.0.88
// Based on NVVM 20.0.0
//

.version 9.0
.target sm_100
.address_size 64

	// .globl	_Z21waterElevationToDepthiiPfiS_i

.visible .entry _Z21waterElevationToDepthiiPfiS_i(
	.param .u32 _Z21waterElevationToDepthiiPfiS_i_param_0,
	.param .u32 _Z21waterElevationToDepthiiPfiS_i_param_1,
	.param .u64 .ptr .align 1 _Z21waterElevationToDepthiiPfiS_i_param_2,
	.param .u32 _Z21waterElevationToDepthiiPfiS_i_param_3,
	.param .u64 .ptr .align 1 _Z21waterElevationToDepthiiPfiS_i_param_4,
	.param .u32 _Z21waterElevationToDepthiiPfiS_i_param_5
)
{
	.reg .pred 	%p<4>;
	.reg .b32 	%r<17>;
	.reg .b32 	%f<4>;
	.reg .b64 	%rd<12>;

	ld.param.u32 	%r5, [_Z21waterElevationToDepthiiPfiS_i_param_0];
	ld.param.u32 	%r6, [_Z21waterElevationToDepthiiPfiS_i_param_1];
	ld.param.u64 	%rd1, [_Z21waterElevationToDepthiiPfiS_i_param_2];
	ld.param.u32 	%r3, [_Z21waterElevationToDepthiiPfiS_i_param_3];
	ld.param.u64 	%rd2, [_Z21waterElevationToDepthiiPfiS_i_param_4];
	ld.param.u32 	%r4, [_Z21waterElevationToDepthiiPfiS_i_param_5];
	mov.u32 	%r8, %ctaid.x;
	mov.u32 	%r9, %ntid.x;
	mov.u32 	%r10, %tid.x;
	mad.lo.s32 	%r1, %r8, %r9, %r10;
	mov.u32 	%r11, %ctaid.y;
	mov.u32 	%r12, %ntid.y;
	mov.u32 	%r13, %tid.y;
	mad.lo.s32 	%r14, %r11, %r12, %r13;
	setp.ge.s32 	%p1, %r1, %r5;
	setp.ge.s32 	%p2, %r14, %r6;
	or.pred  	%p3, %p1, %p2;
	@%p3 bra 	$L__BB0_2;
	cvta.to.global.u64 	%rd3, %rd2;
	cvta.to.global.u64 	%rd4, %rd1;
	mul.lo.s32 	%r15, %r3, %r14;
	cvt.s64.s32 	%rd5, %r15;
	add.s64 	%rd6, %rd4, %rd5;
	mul.lo.s32 	%r16, %r4, %r14;
	cvt.s64.s32 	%rd7, %r16;
	add.s64 	%rd8, %rd3, %rd7;
	mul.wide.s32 	%rd9, %r1, 4;
	add.s64 	%rd10, %rd8, %rd9;
	ld.global.f32 	%f1, [%rd10];
	add.s64 	%rd11, %rd6, %rd9;
	ld.global.f32 	%f2, [%rd11];
	sub.f32 	%f3, %f2, %f1;
	st.global.f32 	[%rd11], %f3;
$L__BB0_2:
	ret;

}


// ===== COMPILED SASS (sm_100) =====

	.target	sm_100

	.elftype	@"ET_EXEC"


//--------------------- .note.nv.tkinfo           --------------------------
	.section	.note.nv.tkinfo,"",@"SHT_NOTE"
	.sectionflags	@"SHF_NOTE_NV_TKINFO"
	.tkinfo
        /*0018*/ 	.word	0x00000002
        /*0030*/ 	.string	""
        /*0030*/ 	.string	"ptxas"
        /*0030*/ 	.string	"Cuda compilation tools, release 13.0, V13.0.88"
        /*0030*/ 	.string	"Build cuda_13.0.r13.0/compiler.36424714_0"
        /*0030*/ 	.string	"-arch sm_100 -m 64 "



//--------------------- .note.nv.cuinfo           --------------------------
	.section	.note.nv.cuinfo,"",@"SHT_NOTE"
	.sectionflags	@"SHF_NOTE_NV_CUINFO"
        /*0018*/ 	.short	0x0002
        /*001a*/ 	.short	0x0064
        /*001c*/ 	.short	0x0082
	.zero		2


//--------------------- .nv.info                  --------------------------
	.section	.nv.info,"",@"SHT_CUDA_INFO"
	.align	4


	//----- nvinfo : EIATTR_REGCOUNT
	.align		4
        /*0000*/ 	.byte	0x04, 0x2f
        /*0002*/ 	.short	(.L_1 - .L_0)
	.align		4
.L_0:
        /*0004*/ 	.word	index@(_Z21waterElevationToDepthiiPfiS_i)
        /*0008*/ 	.word	0x0000000a


	//----- nvinfo : EIATTR_FRAME_SIZE
	.align		4
.L_1:
        /*000c*/ 	.byte	0x04, 0x11
        /*000e*/ 	.short	(.L_3 - .L_2)
	.align		4
.L_2:
        /*0010*/ 	.word	index@(_Z21waterElevationToDepthiiPfiS_i)
        /*0014*/ 	.word	0x00000000


	//----- nvinfo : EIATTR_MIN_STACK_SIZE
	.align		4
.L_3:
        /*0018*/ 	.byte	0x04, 0x12
        /*001a*/ 	.short	(.L_5 - .L_4)
	.align		4
.L_4:
        /*001c*/ 	.word	index@(_Z21waterElevationToDepthiiPfiS_i)
        /*0020*/ 	.word	0x00000000
.L_5:


//--------------------- .nv.compat                --------------------------
	.section	.nv.compat,"",@"SHT_CUDA_COMPAT_INFO"
	.align	4
        /*0000*/ 	.byte	0x02, 0x09, 0x00, 0x00, 0x02, 0x02, 0x01, 0x00, 0x02, 0x05, 0x05, 0x00, 0x03, 0x07, 0x01, 0x01
        /*0010*/ 	.byte	0x02, 0x03, 0x00, 0x00, 0x02, 0x06, 0x01, 0x00, 0x04, 0x0b, 0x08, 0x00, 0x09, 0x00, 0x00, 0x00
        /*0020*/ 	.byte	0x00, 0x00, 0x00, 0x00


//--------------------- .nv.info._Z21waterElevationToDepthiiPfiS_i --------------------------
	.section	.nv.info._Z21waterElevationToDepthiiPfiS_i,"",@"SHT_CUDA_INFO"
	.sectionflags	@""
	.align	4


	//----- nvinfo : EIATTR_CUDA_API_VERSION
	.align		4
        /*0000*/ 	.byte	0x04, 0x37
        /*0002*/ 	.short	(.L_7 - .L_6)
.L_6:
        /*0004*/ 	.word	0x00000082


	//----- nvinfo : EIATTR_KPARAM_INFO
	.align		4
.L_7:
        /*0008*/ 	.byte	0x04, 0x17
        /*000a*/ 	.short	(.L_9 - .L_8)
.L_8:
        /*000c*/ 	.word	0x00000000
        /*0010*/ 	.short	0x0005
        /*0012*/ 	.short	0x0020
        /*0014*/ 	.byte	0x00, 0xf0, 0x11, 0x00


	//----- nvinfo : EIATTR_KPARAM_INFO
	.align		4
.L_9:
        /*0018*/ 	.byte	0x04, 0x17
        /*001a*/ 	.short	(.L_11 - .L_10)
.L_10:
        /*001c*/ 	.word	0x00000000
        /*0020*/ 	.short	0x0004
        /*0022*/ 	.short	0x0018
        /*0024*/ 	.byte	0x00, 0xf5, 0x21, 0x00


	//----- nvinfo : EIATTR_KPARAM_INFO
	.align		4
.L_11:
        /*0028*/ 	.byte	0x04, 0x17
        /*002a*/ 	.short	(.L_13 - .L_12)
.L_12:
        /*002c*/ 	.word	0x00000000
        /*0030*/ 	.short	0x0003
        /*0032*/ 	.short	0x0010
        /*0034*/ 	.byte	0x00, 0xf0, 0x11, 0x00


	//----- nvinfo : EIATTR_KPARAM_INFO
	.align		4
.L_13:
        /*0038*/ 	.byte	0x04, 0x17
        /*003a*/ 	.short	(.L_15 - .L_14)
.L_14:
        /*003c*/ 	.word	0x00000000
        /*0040*/ 	.short	0x0002
        /*0042*/ 	.short	0x0008
        /*0044*/ 	.byte	0x00, 0xf5, 0x21, 0x00


	//----- nvinfo : EIATTR_KPARAM_INFO
	.align		4
.L_15:
        /*0048*/ 	.byte	0x04, 0x17
        /*004a*/ 	.short	(.L_17 - .L_16)
.L_16:
        /*004c*/ 	.word	0x00000000
        /*0050*/ 	.short	0x0001
        /*0052*/ 	.short	0x0004
        /*0054*/ 	.byte	0x00, 0xf0, 0x11, 0x00


	//----- nvinfo : EIATTR_KPARAM_INFO
	.align		4
.L_17:
        /*0058*/ 	.byte	0x04, 0x17
        /*005a*/ 	.short	(.L_19 - .L_18)
.L_18:
        /*005c*/ 	.word	0x00000000
        /*0060*/ 	.short	0x0000
        /*0062*/ 	.short	0x0000
        /*0064*/ 	.byte	0x00, 0xf0, 0x11, 0x00


	//----- nvinfo : EIATTR_SPARSE_MMA_MASK
	.align		4
.L_19:
        /*0068*/ 	.byte	0x03, 0x50
        /*006a*/ 	.short	0x0000


	//----- nvinfo : EIATTR_MAXREG_COUNT
	.align		4
        /*006c*/ 	.byte	0x03, 0x1b
        /*006e*/ 	.short	0x00ff


	//----- nvinfo : EIATTR_MERCURY_ISA_VERSION
	.align		4
        /*0070*/ 	.byte	0x03, 0x5f
        /*0072*/ 	.short	0x0101


	//----- nvinfo : EIATTR_VRC_CTA_INIT_COUNT
	.align		4
        /*0074*/ 	.byte	0x02, 0x4a
	.zero		1
	.zero		1


	//----- nvinfo : EIATTR_EXIT_INSTR_OFFSETS
	.align		4
        /*0078*/ 	.byte	0x04, 0x1c
        /*007a*/ 	.short	(.L_21 - .L_20)


	//   ....[0]....
.L_20:
        /*007c*/ 	.word	0x000000c0


	//   ....[1]....
        /*0080*/ 	.word	0x000001e0


	//----- nvinfo : EIATTR_CBANK_PARAM_SIZE
	.align		4
.L_21:
        /*0084*/ 	.byte	0x03, 0x19
        /*0086*/ 	.short	0x0024


	//----- nvinfo : EIATTR_PARAM_CBANK
	.align		4
        /*0088*/ 	.byte	0x04, 0x0a
        /*008a*/ 	.short	(.L_23 - .L_22)
	.align		4
.L_22:
        /*008c*/ 	.word	index@(.nv.constant0._Z21waterElevationToDepthiiPfiS_i)
        /*0090*/ 	.short	0x0380
        /*0092*/ 	.short	0x0024


	//----- nvinfo : EIATTR_SW_WAR
	.align		4
.L_23:
        /*0094*/ 	.byte	0x04, 0x36
        /*0096*/ 	.short	(.L_25 - .L_24)
.L_24:
        /*0098*/ 	.word	0x00000008
.L_25:


//--------------------- .nv.callgraph             --------------------------
	.section	.nv.callgraph,"",@"SHT_CUDA_CALLGRAPH"
	.align	4
	.sectionentsize	8
	.align		4
        /*0000*/ 	.word	0x00000000
	.align		4
        /*0004*/ 	.word	0xffffffff
	.align		4
        /*0008*/ 	.word	0x00000000
	.align		4
        /*000c*/ 	.word	0xfffffffe
	.align		4
        /*0010*/ 	.word	0x00000000
	.align		4
        /*0014*/ 	.word	0xfffffffd
	.align		4
        /*0018*/ 	.word	0x00000000
	.align		4
        /*001c*/ 	.word	0xfffffffc


//--------------------- .text._Z21waterElevationToDepthiiPfiS_i --------------------------
	.section	.text._Z21waterElevationToDepthiiPfiS_i,"ax",@progbits
	.align	128
        .global         _Z21waterElevationToDepthiiPfiS_i
        .type           _Z21waterElevationToDepthiiPfiS_i,@function
        .size           _Z21waterElevationToDepthiiPfiS_i,(.L_x_1 - _Z21waterElevationToDepthiiPfiS_i)
        .other          _Z21waterElevationToDepthiiPfiS_i,@"STO_CUDA_ENTRY STV_DEFAULT"
_Z21waterElevationToDepthiiPfiS_i:
.text._Z21waterElevationToDepthiiPfiS_i:
[----:B------:R-:W-:Y:S01]  /*0000*/  LDC R1, c[0x0][0x37c] ;  /* 0x0000df00ff017b82 */ /* 0x000fe20000000800 */
[----:B------:R-:W0:Y:S07]  /*0010*/  S2R R3, SR_TID.Y ;  /* 0x0000000000037919 */ /* 0x000e2e0000002200 */
[----:B------:R-:W1:Y:S01]  /*0020*/  LDC R7, c[0x0][0x360] ;  /* 0x0000d800ff077b82 */ /* 0x000e620000000800 */
[----:B------:R-:W2:Y:S01]  /*0030*/  LDCU.64 UR6, c[0x0][0x380] ;  /* 0x00007000ff0677ac */ /* 0x000ea20008000a00 */
[----:B------:R-:W1:Y:S06]  /*0040*/  S2R R2, SR_TID.X ;  /* 0x0000000000027919 */ /* 0x000e6c0000002100 */
[----:B------:R-:W0:Y:S08]  /*0050*/  S2UR UR5, SR_CTAID.Y ;  /* 0x00000000000579c3 */ /* 0x000e300000002600 */
[----:B------:R-:W0:Y:S08]  /*0060*/  LDC R0, c[0x0][0x364] ;  /* 0x0000d900ff007b82 */ /* 0x000e300000000800 */
[----:B------:R-:W1:Y:S01]  /*0070*/  S2UR UR4, SR_CTAID.X ;  /* 0x00000000000479c3 */ /* 0x000e620000002500 */
[----:B0-----:R-:W-:-:S05]  /*0080*/  IMAD R0, R0, UR5, R3 ;  /* 0x0000000500007c24 */ /* 0x001fca000f8e0203 */
[----:B--2---:R-:W-:Y:S01]  /*0090*/  ISETP.GE.AND P0, PT, R0, UR7, PT ;  /* 0x0000000700007c0c */ /* 0x004fe2000bf06270 */
[----:B-1----:R-:W-:-:S05]  /*00a0*/  IMAD R7, R7, UR4, R2 ;  /* 0x0000000407077c24 */ /* 0x002fca000f8e0202 */
[----:B------:R-:W-:-:S13]  /*00b0*/  ISETP.GE.OR P0, PT, R7, UR6, P0 ;  /* 0x0000000607007c0c */ /* 0x000fda0008706670 */
[----:B------:R-:W-:Y:S05]  /*00c0*/  @P0 EXIT ;  /* 0x000000000000094d */ /* 0x000fea0003800000 */
[----:B------:R-:W0:Y:S01]  /*00d0*/  LDCU UR5, c[0x0][0x3a0] ;  /* 0x00007400ff0577ac */ /* 0x000e220008000800 */
[----:B------:R-:W1:Y:S01]  /*00e0*/  LDCU UR4, c[0x0][0x390] ;  /* 0x00007200ff0477ac */ /* 0x000e620008000800 */
[----:B------:R-:W2:Y:S01]  /*00f0*/  LDCU.64 UR8, c[0x0][0x398] ;  /* 0x00007300ff0877ac */ /* 0x000ea20008000a00 */
[----:B------:R-:W3:Y:S01]  /*0100*/  LDCU.64 UR6, c[0x0][0x388] ;  /* 0x00007100ff0677ac */ /* 0x000ee20008000a00 */
[C---:B0-----:R-:W-:Y:S02]  /*0110*/  IMAD R3, R0.reuse, UR5, RZ ;  /* 0x0000000500037c24 */ /* 0x041fe4000f8e02ff */
[----:B-1----:R-:W-:Y:S01]  /*0120*/  IMAD R0, R0, UR4, RZ ;  /* 0x0000000400007c24 */ /* 0x002fe2000f8e02ff */
[----:B------:R-:W0:Y:S02]  /*0130*/  LDCU.64 UR4, c[0x0][0x358] ;  /* 0x00006b00ff0477ac */ /* 0x000e240008000a00 */
[----:B--2---:R-:W-:Y:S02]  /*0140*/  IADD3 R2, P1, PT, R3, UR8, RZ ;  /* 0x0000000803027c10 */ /* 0x004fe4000ff3e0ff */
[----:B---3--:R-:W-:-:S02]  /*0150*/  IADD3 R4, P0, PT, R0, UR6, RZ ;  /* 0x0000000600047c10 */ /* 0x008fc4000ff1e0ff */
[----:B------:R-:W-:Y:S02]  /*0160*/  LEA.HI.X.SX32 R3, R3, UR9, 0x1, P1 ;  /* 0x0000000903037c11 */ /* 0x000fe400088f0eff */
[----:B------:R-:W-:Y:S01]  /*0170*/  LEA.HI.X.SX32 R5, R0, UR7, 0x1, P0 ;  /* 0x0000000700057c11 */ /* 0x000fe200080f0eff */
[----:B------:R-:W-:-:S04]  /*0180*/  IMAD.WIDE R2, R7, 0x4, R2 ;  /* 0x0000000407027825 */ /* 0x000fc800078e0202 */
[----:B------:R-:W-:Y:S02]  /*0190*/  IMAD.WIDE R4, R7, 0x4, R4 ;  /* 0x0000000407047825 */ /* 0x000fe400078e0204 */
[----:B0-----:R-:W2:Y:S04]  /*01a0*/  LDG.E R2, desc[UR4][R2.64] ;  /* 0x0000000402027981 */ /* 0x001ea8000c1e1900 */
[----:B------:R-:W2:Y:S02]  /*01b0*/  LDG.E R7, desc[UR4][R4.64] ;  /* 0x0000000404077981 */ /* 0x000ea4000c1e1900 */
[----:B--2---:R-:W-:-:S05]  /*01c0*/  FADD R7, -R2, R7 ;  /* 0x0000000702077221 */ /* 0x004fca0000000100 */
[----:B------:R-:W-:Y:S01]  /*01d0*/  STG.E desc[UR4][R4.64], R7 ;  /* 0x0000000704007986 */ /* 0x000fe2000c101904 */
[----:B------:R-:W-:Y:S05]  /*01e0*/  EXIT ;  /* 0x000000000000794d */ /* 0x000fea0003800000 */
.L_x_0:
[----:B------:R-:W-:-:S00]  /*01f0*/  BRA `(.L_x_0) ;  /* 0xfffffffc00fc7947 */ /* 0x000fc0000383ffff */
[----:B------:R-:W-:-:S00]  /*0200*/  NOP ;  /* 0x0000000000007918 */ /* 0x000fc00000000000 */
[----:B------:R-:W-:-:S00]  /*0210*/  NOP ;  /* 0x0000000000007918 */ /* 0x000fc00000000000 */
[----:B------:R-:W-:-:S00]  /*0220*/  NOP ;  /* 0x0000000000007918 */ /* 0x000fc00000000000 */
[----:B------:R-:W-:-:S00]  /*0230*/  NOP ;  /* 0x0000000000007918 */ /* 0x000fc00000000000 */
[----:B------:R-:W-:-:S00]  /*0240*/  NOP ;  /* 0x0000000000007918 */ /* 0x000fc00000000000 */
[----:B------:R-:W-:-:S00]  /*0250*/  NOP ;  /* 0x0000000000007918 */ /* 0x000fc00000000000 */
[----:B------:R-:W-:-:S00]  /*0260*/  NOP ;  /* 0x0000000000007918 */ /* 0x000fc00000000000 */
[----:B------:R-:W-:-:S00]  /*0270*/  NOP ;  /* 0x0000000000007918 */ /* 0x000fc00000000000 */
.L_x_1:


//--------------------- .nv.shared.reserved.0     --------------------------
	.section	.nv.shared.reserved.0,"aw",@nobits
	.weak		__nv_reservedSMEM_offset_0_alias
	.size		__nv_reservedSMEM_offset_0_alias, 0, 64
	.other		__nv_reservedSMEM_offset_0_alias,@"STO_CUDA_RESERVED_SHARED STV_DEFAULT"
__nv_reservedSMEM_offset_0_alias:
	.zero		0
	.zero		64


//--------------------- .nv.constant0._Z21waterElevationToDepthiiPfiS_i --------------------------
	.section	.nv.constant0._Z21waterElevationToDepthiiPfiS_i,"a",@progbits
	.sectionflags	@""
	.align	4
.nv.constant0._Z21waterElevationToDepthiiPfiS_i:
	.zero		932


//--------------------- SYMBOLS --------------------------

	.type		.nv.reservedSmem.offset0,@object
	.size		.nv.reservedSmem.offset0,0x4
